//
// Generated by NVIDIA NVVM Compiler
//
// Compiler Build ID: CL-36424714
// Cuda compilation tools, release 13.0, V13.0.88
// Based on NVVM 20.0.0
//

.version 9.0
.target sm_100
.address_size 64

	// .globl	spmv_coo_kernel

.visible .entry spmv_coo_kernel(
	.param .u64 .ptr .align 1 spmv_coo_kernel_param_0,
	.param .u64 .ptr .align 1 spmv_coo_kernel_param_1,
	.param .u64 .ptr .align 1 spmv_coo_kernel_param_2,
	.param .u64 .ptr .align 1 spmv_coo_kernel_param_3,
	.param .u64 .ptr .align 1 spmv_coo_kernel_param_4,
	.param .u32 spmv_coo_kernel_param_5
)
{
	.reg .pred 	%p<3>;
	.reg .b32 	%r<13>;
	.reg .b32 	%f<5>;
	.reg .b64 	%rd<19>;

	ld.param.u64 	%rd6, [spmv_coo_kernel_param_0];
	ld.param.u64 	%rd7, [spmv_coo_kernel_param_1];
	ld.param.u64 	%rd8, [spmv_coo_kernel_param_2];
	ld.param.u64 	%rd9, [spmv_coo_kernel_param_3];
	ld.param.u64 	%rd10, [spmv_coo_kernel_param_4];
	ld.param.u32 	%r6, [spmv_coo_kernel_param_5];
	mov.u32 	%r7, %ctaid.x;
	mov.u32 	%r1, %ntid.x;
	mov.u32 	%r8, %tid.x;
	mad.lo.s32 	%r12, %r7, %r1, %r8;
	setp.ge.s32 	%p1, %r12, %r6;
	@%p1 bra 	$L__BB0_3;
	mov.u32 	%r9, %nctaid.x;
	mul.lo.s32 	%r3, %r1, %r9;
	cvta.to.global.u64 	%rd1, %rd6;
	cvta.to.global.u64 	%rd2, %rd7;
	cvta.to.global.u64 	%rd3, %rd8;
	cvta.to.global.u64 	%rd4, %rd9;
	cvta.to.global.u64 	%rd5, %rd10;
$L__BB0_2:
	mul.wide.s32 	%rd11, %r12, 4;
	add.s64 	%rd12, %rd1, %rd11;
	ld.global.nc.u32 	%r10, [%rd12];
	add.s64 	%rd13, %rd2, %rd11;
	ld.global.nc.u32 	%r11, [%rd13];
	add.s64 	%rd14, %rd3, %rd11;
	ld.global.nc.f32 	%f1, [%rd14];
	mul.wide.s32 	%rd15, %r10, 4;
	add.s64 	%rd16, %rd5, %rd15;
	mul.wide.s32 	%rd17, %r11, 4;
	add.s64 	%rd18, %rd4, %rd17;
	ld.global.nc.f32 	%f2, [%rd18];
	mul.f32 	%f3, %f1, %f2;
	atom.global.add.f32 	%f4, [%rd16], %f3;
	add.s32 	%r12, %r12, %r3;
	setp.lt.s32 	%p2, %r12, %r6;
	@%p2 bra 	$L__BB0_2;
$L__BB0_3:
	ret;

}


// ===== COMPILED SASS (sm_100) =====

	.target	sm_100

	.elftype	@"ET_EXEC"


//--------------------- .note.nv.tkinfo           --------------------------
	.section	.note.nv.tkinfo,"",@"SHT_NOTE"
	.sectionflags	@"SHF_NOTE_NV_TKINFO"
	.tkinfo
        /*0018*/ 	.word	0x00000002
        /*0030*/ 	.string	""
        /*0030*/ 	.string	"ptxas"
        /*0030*/ 	.string	"Cuda compilation tools, release 13.0, V13.0.88"
        /*0030*/ 	.string	"Build cuda_13.0.r13.0/compiler.36424714_0"
        /*0030*/ 	.string	"-arch sm_100 -m 64 "



//--------------------- .note.nv.cuinfo           --------------------------
	.section	.note.nv.cuinfo,"",@"SHT_NOTE"
	.sectionflags	@"SHF_NOTE_NV_CUINFO"
        /*0018*/ 	.short	0x0002
        /*001a*/ 	.short	0x0064
        /*001c*/ 	.short	0x0082
	.zero		2


//--------------------- .nv.info                  --------------------------
	.section	.nv.info,"",@"SHT_CUDA_INFO"
	.align	4


	//----- nvinfo : EIATTR_REGCOUNT
	.align		4
        /*0000*/ 	.byte	0x04, 0x2f
        /*0002*/ 	.short	(.L_1 - .L_0)
	.align		4
.L_0:
        /*0004*/ 	.word	index@(spmv_coo_kernel)
        /*0008*/ 	.word	0x00000010


	//----- nvinfo : EIATTR_FRAME_SIZE
	.align		4
.L_1:
        /*000c*/ 	.byte	0x04, 0x11
        /*000e*/ 	.short	(.L_3 - .L_2)
	.align		4
.L_2:
        /*0010*/ 	.word	index@(spmv_coo_kernel)
        /*0014*/ 	.word	0x00000000


	//----- nvinfo : EIATTR_MIN_STACK_SIZE
	.align		4
.L_3:
        /*0018*/ 	.byte	0x04, 0x12
        /*001a*/ 	.short	(.L_5 - .L_4)
	.align		4
.L_4:
        /*001c*/ 	.word	index@(spmv_coo_kernel)
        /*0020*/ 	.word	0x00000000
.L_5:


//--------------------- .nv.compat                --------------------------
	.section	.nv.compat,"",@"SHT_CUDA_COMPAT_INFO"
	.align	4
        /*0000*/ 	.byte	0x02, 0x09, 0x00, 0x00, 0x02, 0x02, 0x01, 0x00, 0x02, 0x05, 0x05, 0x00, 0x03, 0x07, 0x01, 0x01
        /*0010*/ 	.byte	0x02, 0x03, 0x00, 0x00, 0x02, 0x06, 0x01, 0x00, 0x04, 0x0b, 0x08, 0x00, 0x09, 0x00, 0x00, 0x00
        /*0020*/ 	.byte	0x00, 0x00, 0x00, 0x00


//--------------------- .nv.info.spmv_coo_kernel  --------------------------
	.section	.nv.info.spmv_coo_kernel,"",@"SHT_CUDA_INFO"
	.sectionflags	@""
	.align	4


	//----- nvinfo : EIATTR_CUDA_API_VERSION
	.align		4
        /*0000*/ 	.byte	0x04, 0x37
        /*0002*/ 	.short	(.L_7 - .L_6)
.L_6:
        /*0004*/ 	.word	0x00000082


	//----- nvinfo : EIATTR_KPARAM_INFO
	.align		4
.L_7:
        /*0008*/ 	.byte	0x04, 0x17
        /*000a*/ 	.short	(.L_9 - .L_8)
.L_8:
        /*000c*/ 	.word	0x00000000
        /*0010*/ 	.short	0x0005
        /*0012*/ 	.short	0x0028
        /*0014*/ 	.byte	0x00, 0xf0, 0x11, 0x00


	//----- nvinfo : EIATTR_KPARAM_INFO
	.align		4
.L_9:
        /*0018*/ 	.byte	0x04, 0x17
        /*001a*/ 	.short	(.L_11 - .L_10)
.L_10:
        /*001c*/ 	.word	0x00000000
        /*0020*/ 	.short	0x0004
        /*0022*/ 	.short	0x0020
        /*0024*/ 	.byte	0x00, 0xf5, 0x21, 0x00


	//----- nvinfo : EIATTR_KPARAM_INFO
	.align		4
.L_11:
        /*0028*/ 	.byte	0x04, 0x17
        /*002a*/ 	.short	(.L_13 - .L_12)
.L_12:
        /*002c*/ 	.word	0x00000000
        /*0030*/ 	.short	0x0003
        /*0032*/ 	.short	0x0018
        /*0034*/ 	.byte	0x00, 0xf5, 0x21, 0x00


	//----- nvinfo : EIATTR_KPARAM_INFO
	.align		4
.L_13:
        /*0038*/ 	.byte	0x04, 0x17
        /*003a*/ 	.short	(.L_15 - .L_14)
.L_14:
        /*003c*/ 	.word	0x00000000
        /*0040*/ 	.short	0x0002
        /*0042*/ 	.short	0x0010
        /*0044*/ 	.byte	0x00, 0xf5, 0x21, 0x00


	//----- nvinfo : EIATTR_KPARAM_INFO
	.align		4
.L_15:
        /*0048*/ 	.byte	0x04, 0x17
        /*004a*/ 	.short	(.L_17 - .L_16)
.L_16:
        /*004c*/ 	.word	0x00000000
        /*0050*/ 	.short	0x0001
        /*0052*/ 	.short	0x0008
        /*0054*/ 	.byte	0x00, 0xf5, 0x21, 0x00


	//----- nvinfo : EIATTR_KPARAM_INFO
	.align		4
.L_17:
        /*0058*/ 	.byte	0x04, 0x17
        /*005a*/ 	.short	(.L_19 - .L_18)
.L_18:
        /*005c*/ 	.word	0x00000000
        /*0060*/ 	.short	0x0000
        /*0062*/ 	.short	0x0000
        /*0064*/ 	.byte	0x00, 0xf5, 0x21, 0x00


	//----- nvinfo : EIATTR_SPARSE_MMA_MASK
	.align		4
.L_19:
        /*0068*/ 	.byte	0x03, 0x50
        /*006a*/ 	.short	0x0000


	//----- nvinfo : EIATTR_MAXREG_COUNT
	.align		4
        /*006c*/ 	.byte	0x03, 0x1b
        /*006e*/ 	.short	0x00ff


	//----- nvinfo : EIATTR_MERCURY_ISA_VERSION
	.align		4
        /*0070*/ 	.byte	0x03, 0x5f
        /*0072*/ 	.short	0x0101


	//----- nvinfo : EIATTR_VRC_CTA_INIT_COUNT
	.align		4
        /*0074*/ 	.byte	0x02, 0x4a
	.zero		1
	.zero		1


	//----- nvinfo : EIATTR_EXIT_INSTR_OFFSETS
	.align		4
        /*0078*/ 	.byte	0x04, 0x1c
        /*007a*/ 	.short	(.L_21 - .L_20)


	//   ....[0]....
.L_20:
        /*007c*/ 	.word	0x00000070


	//   ....[1]....
        /*0080*/ 	.word	0x000001e0


	//----- nvinfo : EIATTR_CRS_STACK_SIZE
	.align		4
.L_21:
        /*0084*/ 	.byte	0x04, 0x1e
        /*0086*/ 	.short	(.L_23 - .L_22)
.L_22:
        /*0088*/ 	.word	0x00000000


	//----- nvinfo : EIATTR_CBANK_PARAM_SIZE
	.align		4
.L_23:
        /*008c*/ 	.byte	0x03, 0x19
        /*008e*/ 	.short	0x002c


	//----- nvinfo : EIATTR_PARAM_CBANK
	.align		4
        /*0090*/ 	.byte	0x04, 0x0a
        /*0092*/ 	.short	(.L_25 - .L_24)
	.align		4
.L_24:
        /*0094*/ 	.word	index@(.nv.constant0.spmv_coo_kernel)
        /*0098*/ 	.short	0x0380
        /*009a*/ 	.short	0x002c


	//----- nvinfo : EIATTR_SW_WAR
	.align		4
.L_25:
        /*009c*/ 	.byte	0x04, 0x36
        /*009e*/ 	.short	(.L_27 - .L_26)
.L_26:
        /*00a0*/ 	.word	0x00000008
.L_27:


//--------------------- .nv.callgraph             --------------------------
	.section	.nv.callgraph,"",@"SHT_CUDA_CALLGRAPH"
	.align	4
	.sectionentsize	8
	.align		4
        /*0000*/ 	.word	0x00000000
	.align		4
        /*0004*/ 	.word	0xffffffff
	.align		4
        /*0008*/ 	.word	0x00000000
	.align		4
        /*000c*/ 	.word	0xfffffffe
	.align		4
        /*0010*/ 	.word	0x00000000
	.align		4
        /*0014*/ 	.word	0xfffffffd
	.align		4
        /*0018*/ 	.word	0x00000000
	.align		4
        /*001c*/ 	.word	0xfffffffc


//--------------------- .text.spmv_coo_kernel     --------------------------
	.section	.text.spmv_coo_kernel,"ax",@progbits
	.align	128
        .global         spmv_coo_kernel
        .type           spmv_coo_kernel,@function
        .size           spmv_coo_kernel,(.L_x_2 - spmv_coo_kernel)
        .other          spmv_coo_kernel,@"STO_CUDA_ENTRY STV_DEFAULT"
spmv_coo_kernel:
.text.spmv_coo_kernel:
[----:B------:R-:W-:Y:S01]  /*0000*/  LDC R1, c[0x0][0x37c] ;  /* 0x0000df00ff017b82 */ /* 0x000fe20000000800 */
[----:B------:R-:W0:Y:S07]  /*0010*/  S2R R0, SR_TID.X ;  /* 0x0000000000007919 */ /* 0x000e2e0000002100 */
[----:B------:R-:W0:Y:S01]  /*0020*/  S2UR UR4, SR_CTAID.X ;  /* 0x00000000000479c3 */ /* 0x000e220000002500 */
[----:B------:R-:W1:Y:S07]  /*0030*/  LDCU UR5, c[0x0][0x3a8] ;  /* 0x00007500ff0577ac */ /* 0x000e6e0008000800 */
[----:B------:R-:W0:Y:S02]  /*0040*/  LDC R13, c[0x0][0x360] ;  /* 0x0000d800ff0d7b82 */ /* 0x000e240000000800 */
[----:B0-----:R-:W-:-:S05]  /*0050*/  IMAD R0, R13, UR4, R0 ;  /* 0x000000040d007c24 */ /* 0x001fca000f8e0200 */
[----:B-1----:R-:W-:-:S13]  /*0060*/  ISETP.GE.AND P0, PT, R0, UR5, PT ;  /* 0x0000000500007c0c */ /* 0x002fda000bf06270 */
[----:B------:R-:W-:Y:S05]  /*0070*/  @P0 EXIT ;  /* 0x000000000000094d */ /* 0x000fea0003800000 */
[----:B------:R-:W0:Y:S01]  /*0080*/  LDCU UR4, c[0x0][0x370] ;  /* 0x00006e00ff0477ac */ /* 0x000e220008000800 */
[----:B------:R-:W1:Y:S01]  /*0090*/  LDCU.64 UR6, c[0x0][0x358] ;  /* 0x00006b00ff0677ac */ /* 0x000e620008000a00 */
[----:B0-----:R-:W-:-:S07]  /*00a0*/  IMAD R13, R13, UR4, RZ ;  /* 0x000000040d0d7c24 */ /* 0x001fce000f8e02ff */
.L_x_0:
[----:B0-----:R-:W0:Y:S08]  /*00b0*/  LDC.64 R4, c[0x0][0x388] ;  /* 0x0000e200ff047b82 */ /* 0x001e300000000a00 */
[----:B------:R-:W2:Y:S08]  /*00c0*/  LDC.64 R2, c[0x0][0x380] ;  /* 0x0000e000ff027b82 */ /* 0x000eb00000000a00 */
[----:B------:R-:W3:Y:S01]  /*00d0*/  LDC.64 R6, c[0x0][0x390] ;  /* 0x0000e400ff067b82 */ /* 0x000ee20000000a00 */
[----:B0-----:R-:W-:-:S07]  /*00e0*/  IMAD.WIDE R4, R0, 0x4, R4 ;  /* 0x0000000400047825 */ /* 0x001fce00078e0204 */
[----:B------:R-:W0:Y:S01]  /*00f0*/  LDC.64 R8, c[0x0][0x398] ;  /* 0x0000e600ff087b82 */ /* 0x000e220000000a00 */
[----:B-1----:R-:W0:Y:S01]  /*0100*/  LDG.E.CONSTANT R5, desc[UR6][R4.64] ;  /* 0x0000000604057981 */ /* 0x002e22000c1e9900 */
[----:B--2---:R-:W-:-:S06]  /*0110*/  IMAD.WIDE R2, R0, 0x4, R2 ;  /* 0x0000000400027825 */ /* 0x004fcc00078e0202 */
[----:B------:R-:W1:Y:S01]  /*0120*/  LDC.64 R10, c[0x0][0x3a0] ;  /* 0x0000e800ff0a7b82 */ /* 0x000e620000000a00 */
[----:B------:R-:W1:Y:S01]  /*0130*/  LDG.E.CONSTANT R3, desc[UR6][R2.64] ;  /* 0x0000000602037981 */ /* 0x000e62000c1e9900 */
[----:B---3--:R-:W-:-:S06]  /*0140*/  IMAD.WIDE R6, R0, 0x4, R6 ;  /* 0x0000000400067825 */ /* 0x008fcc00078e0206 */
[----:B------:R-:W2:Y:S01]  /*0150*/  LDG.E.CONSTANT R6, desc[UR6][R6.64] ;  /* 0x0000000606067981 */ /* 0x000ea2000c1e9900 */
[----:B0-----:R-:W-:-:S06]  /*0160*/  IMAD.WIDE R8, R5, 0x4, R8 ;  /* 0x0000000405087825 */ /* 0x001fcc00078e0208 */
[----:B------:R-:W2:Y:S01]  /*0170*/  LDG.E.CONSTANT R9, desc[UR6][R8.64] ;  /* 0x0000000608097981 */ /* 0x000ea2000c1e9900 */
[----:B------:R-:W-:-:S04]  /*0180*/  IADD3 R0, PT, PT, R13, R0, RZ ;  /* 0x000000000d007210 */ /* 0x000fc80007ffe0ff */
[----:B------:R-:W-:Y:S01]  /*0190*/  ISETP.GE.AND P0, PT, R0, UR5, PT ;  /* 0x0000000500007c0c */ /* 0x000fe2000bf06270 */
[----:B-1----:R-:W-:-:S04]  /*01a0*/  IMAD.WIDE R4, R3, 0x4, R10 ;  /* 0x0000000403047825 */ /* 0x002fc800078e020a */
[----:B--2---:R-:W-:-:S05]  /*01b0*/  FMUL R11, R6, R9 ;  /* 0x00000009060b7220 */ /* 0x004fca0000400000 */
[----:B------:R0:W-:Y:S03]  /*01c0*/  REDG.E.ADD.F32.FTZ.RN.STRONG.GPU desc[UR6][R4.64], R11 ;  /* 0x0000000b040079a6 */ /* 0x0001e6000c12f306 */
[----:B------:R-:W-:Y:S05]  /*01d0*/  @!P0 BRA `(.L_x_0) ;  /* 0xfffffffc00b48947 */ /* 0x000fea000383ffff */
[----:B------:R-:W-:Y:S05]  /*01e0*/  EXIT ;  /* 0x000000000000794d */ /* 0x000fea0003800000 */
.L_x_1:
[----:B------:R-:W-:-:S00]  /*01f0*/  BRA `(.L_x_1) ;  /* 0xfffffffc00fc7947 */ /* 0x000fc0000383ffff */
[----:B------:R-:W-:-:S00]  /*0200*/  NOP ;  /* 0x0000000000007918 */ /* 0x000fc00000000000 */
[----:B------:R-:W-:-:S00]  /*0210*/  NOP ;  /* 0x0000000000007918 */ /* 0x000fc00000000000 */
[----:B------:R-:W-:-:S00]  /*0220*/  NOP ;  /* 0x0000000000007918 */ /* 0x000fc00000000000 */
[----:B------:R-:W-:-:S00]  /*0230*/  NOP ;  /* 0x0000000000007918 */ /* 0x000fc00000000000 */
[----:B------:R-:W-:-:S00]  /*0240*/  NOP ;  /* 0x0000000000007918 */ /* 0x000fc00000000000 */
[----:B------:R-:W-:-:S00]  /*0250*/  NOP ;  /* 0x0000000000007918 */ /* 0x000fc00000000000 */
[----:B------:R-:W-:-:S00]  /*0260*/  NOP ;  /* 0x0000000000007918 */ /* 0x000fc00000000000 */
[----:B------:R-:W-:-:S00]  /*0270*/  NOP ;  /* 0x0000000000007918 */ /* 0x000fc00000000000 */
.L_x_2:


//--------------------- .nv.shared.reserved.0     --------------------------
	.section	.nv.shared.reserved.0,"aw",@nobits
	.weak		__nv_reservedSMEM_offset_0_alias
	.size		__nv_reservedSMEM_offset_0_alias, 0, 64
	.other		__nv_reservedSMEM_offset_0_alias,@"STO_CUDA_RESERVED_SHARED STV_DEFAULT"
__nv_reservedSMEM_offset_0_alias:
	.zero		0
	.zero		64


//--------------------- .nv.constant0.spmv_coo_kernel --------------------------
	.section	.nv.constant0.spmv_coo_kernel,"a",@progbits
	.sectionflags	@""
	.align	4
.nv.constant0.spmv_coo_kernel:
	.zero		940


//--------------------- SYMBOLS --------------------------

	.type		.nv.reservedSmem.offset0,@object
	.size		.nv.reservedSmem.offset0,0x4
